//
// Generated by NVIDIA NVVM Compiler
//
// Compiler Build ID: CL-36424714
// Cuda compilation tools, release 13.0, V13.0.88
// Based on NVVM 20.0.0
//

.version 9.0
.target sm_100
.address_size 64

	// .globl	_Z17huber_loss_kernelPKfS0_Pfif

.visible .entry _Z17huber_loss_kernelPKfS0_Pfif(
	.param .u64 .ptr .align 1 _Z17huber_loss_kernelPKfS0_Pfif_param_0,
	.param .u64 .ptr .align 1 _Z17huber_loss_kernelPKfS0_Pfif_param_1,
	.param .u64 .ptr .align 1 _Z17huber_loss_kernelPKfS0_Pfif_param_2,
	.param .u32 _Z17huber_loss_kernelPKfS0_Pfif_param_3,
	.param .f32 _Z17huber_loss_kernelPKfS0_Pfif_param_4
)
{
	.reg .pred 	%p<3>;
	.reg .b32 	%r<6>;
	.reg .b32 	%f<10>;
	.reg .b64 	%rd<14>;

	ld.param.u64 	%rd2, [_Z17huber_loss_kernelPKfS0_Pfif_param_0];
	ld.param.u64 	%rd3, [_Z17huber_loss_kernelPKfS0_Pfif_param_1];
	ld.param.u64 	%rd4, [_Z17huber_loss_kernelPKfS0_Pfif_param_2];
	ld.param.u32 	%r2, [_Z17huber_loss_kernelPKfS0_Pfif_param_3];
	ld.param.f32 	%f3, [_Z17huber_loss_kernelPKfS0_Pfif_param_4];
	cvta.to.global.u64 	%rd1, %rd4;
	mov.u32 	%r3, %ctaid.x;
	mov.u32 	%r4, %ntid.x;
	mov.u32 	%r5, %tid.x;
	mad.lo.s32 	%r1, %r3, %r4, %r5;
	setp.ge.s32 	%p1, %r1, %r2;
	@%p1 bra 	$L__BB0_4;
	cvta.to.global.u64 	%rd5, %rd2;
	cvta.to.global.u64 	%rd6, %rd3;
	mul.wide.s32 	%rd7, %r1, 4;
	add.s64 	%rd8, %rd5, %rd7;
	ld.global.f32 	%f4, [%rd8];
	add.s64 	%rd9, %rd6, %rd7;
	ld.global.f32 	%f5, [%rd9];
	sub.f32 	%f1, %f4, %f5;
	abs.f32 	%f2, %f1;
	setp.gtu.f32 	%p2, %f2, %f3;
	@%p2 bra 	$L__BB0_3;
	mul.f32 	%f6, %f1, 0f3F000000;
	mul.f32 	%f7, %f1, %f6;
	add.s64 	%rd11, %rd1, %rd7;
	st.global.f32 	[%rd11], %f7;
	bra.uni 	$L__BB0_4;
$L__BB0_3:
	fma.rn.f32 	%f8, %f3, 0fBF000000, %f2;
	mul.f32 	%f9, %f3, %f8;
	add.s64 	%rd13, %rd1, %rd7;
	st.global.f32 	[%rd13], %f9;
$L__BB0_4:
	ret;

}


// ===== COMPILED SASS (sm_100) =====

	.target	sm_100

	.elftype	@"ET_EXEC"


//--------------------- .note.nv.tkinfo           --------------------------
	.section	.note.nv.tkinfo,"",@"SHT_NOTE"
	.sectionflags	@"SHF_NOTE_NV_TKINFO"
	.tkinfo
        /*0018*/ 	.word	0x00000002
        /*0030*/ 	.string	""
        /*0030*/ 	.string	"ptxas"
        /*0030*/ 	.string	"Cuda compilation tools, release 13.0, V13.0.88"
        /*0030*/ 	.string	"Build cuda_13.0.r13.0/compiler.36424714_0"
        /*0030*/ 	.string	"-arch sm_100 -m 64 "



//--------------------- .note.nv.cuinfo           --------------------------
	.section	.note.nv.cuinfo,"",@"SHT_NOTE"
	.sectionflags	@"SHF_NOTE_NV_CUINFO"
        /*0018*/ 	.short	0x0002
        /*001a*/ 	.short	0x0064
        /*001c*/ 	.short	0x0082
	.zero		2


//--------------------- .nv.info                  --------------------------
	.section	.nv.info,"",@"SHT_CUDA_INFO"
	.align	4


	//----- nvinfo : EIATTR_REGCOUNT
	.align		4
        /*0000*/ 	.byte	0x04, 0x2f
        /*0002*/ 	.short	(.L_1 - .L_0)
	.align		4
.L_0:
        /*0004*/ 	.word	index@(_Z17huber_loss_kernelPKfS0_Pfif)
        /*0008*/ 	.word	0x00000010


	//----- nvinfo : EIATTR_FRAME_SIZE
	.align		4
.L_1:
        /*000c*/ 	.byte	0x04, 0x11
        /*000e*/ 	.short	(.L_3 - .L_2)
	.align		4
.L_2:
        /*0010*/ 	.word	index@(_Z17huber_loss_kernelPKfS0_Pfif)
        /*0014*/ 	.word	0x00000000


	//----- nvinfo : EIATTR_MIN_STACK_SIZE
	.align		4
.L_3:
        /*0018*/ 	.byte	0x04, 0x12
        /*001a*/ 	.short	(.L_5 - .L_4)
	.align		4
.L_4:
        /*001c*/ 	.word	index@(_Z17huber_loss_kernelPKfS0_Pfif)
        /*0020*/ 	.word	0x00000000
.L_5:


//--------------------- .nv.compat                --------------------------
	.section	.nv.compat,"",@"SHT_CUDA_COMPAT_INFO"
	.align	4
        /*0000*/ 	.byte	0x02, 0x09, 0x00, 0x00, 0x02, 0x02, 0x01, 0x00, 0x02, 0x05, 0x05, 0x00, 0x03, 0x07, 0x01, 0x01
        /*0010*/ 	.byte	0x02, 0x03, 0x00, 0x00, 0x02, 0x06, 0x01, 0x00, 0x04, 0x0b, 0x08, 0x00, 0x09, 0x00, 0x00, 0x00
        /*0020*/ 	.byte	0x00, 0x00, 0x00, 0x00


//--------------------- .nv.info._Z17huber_loss_kernelPKfS0_Pfif --------------------------
	.section	.nv.info._Z17huber_loss_kernelPKfS0_Pfif,"",@"SHT_CUDA_INFO"
	.sectionflags	@""
	.align	4


	//----- nvinfo : EIATTR_CUDA_API_VERSION
	.align		4
        /*0000*/ 	.byte	0x04, 0x37
        /*0002*/ 	.short	(.L_7 - .L_6)
.L_6:
        /*0004*/ 	.word	0x00000082


	//----- nvinfo : EIATTR_KPARAM_INFO
	.align		4
.L_7:
        /*0008*/ 	.byte	0x04, 0x17
        /*000a*/ 	.short	(.L_9 - .L_8)
.L_8:
        /*000c*/ 	.word	0x00000000
        /*0010*/ 	.short	0x0004
        /*0012*/ 	.short	0x001c
        /*0014*/ 	.byte	0x00, 0xf0, 0x11, 0x00


	//----- nvinfo : EIATTR_KPARAM_INFO
	.align		4
.L_9:
        /*0018*/ 	.byte	0x04, 0x17
        /*001a*/ 	.short	(.L_11 - .L_10)
.L_10:
        /*001c*/ 	.word	0x00000000
        /*0020*/ 	.short	0x0003
        /*0022*/ 	.short	0x0018
        /*0024*/ 	.byte	0x00, 0xf0, 0x11, 0x00


	//----- nvinfo : EIATTR_KPARAM_INFO
	.align		4
.L_11:
        /*0028*/ 	.byte	0x04, 0x17
        /*002a*/ 	.short	(.L_13 - .L_12)
.L_12:
        /*002c*/ 	.word	0x00000000
        /*0030*/ 	.short	0x0002
        /*0032*/ 	.short	0x0010
        /*0034*/ 	.byte	0x00, 0xf5, 0x21, 0x00


	//----- nvinfo : EIATTR_KPARAM_INFO
	.align		4
.L_13:
        /*0038*/ 	.byte	0x04, 0x17
        /*003a*/ 	.short	(.L_15 - .L_14)
.L_14:
        /*003c*/ 	.word	0x00000000
        /*0040*/ 	.short	0x0001
        /*0042*/ 	.short	0x0008
        /*0044*/ 	.byte	0x00, 0xf5, 0x21, 0x00


	//----- nvinfo : EIATTR_KPARAM_INFO
	.align		4
.L_15:
        /*0048*/ 	.byte	0x04, 0x17
        /*004a*/ 	.short	(.L_17 - .L_16)
.L_16:
        /*004c*/ 	.word	0x00000000
        /*0050*/ 	.short	0x0000
        /*0052*/ 	.short	0x0000
        /*0054*/ 	.byte	0x00, 0xf5, 0x21, 0x00


	//----- nvinfo : EIATTR_SPARSE_MMA_MASK
	.align		4
.L_17:
        /*0058*/ 	.byte	0x03, 0x50
        /*005a*/ 	.short	0x0000


	//----- nvinfo : EIATTR_MAXREG_COUNT
	.align		4
        /*005c*/ 	.byte	0x03, 0x1b
        /*005e*/ 	.short	0x00ff


	//----- nvinfo : EIATTR_MERCURY_ISA_VERSION
	.align		4
        /*0060*/ 	.byte	0x03, 0x5f
        /*0062*/ 	.short	0x0101


	//----- nvinfo : EIATTR_VRC_CTA_INIT_COUNT
	.align		4
        /*0064*/ 	.byte	0x02, 0x4a
	.zero		1
	.zero		1


	//----- nvinfo : EIATTR_EXIT_INSTR_OFFSETS
	.align		4
        /*0068*/ 	.byte	0x04, 0x1c
        /*006a*/ 	.short	(.L_19 - .L_18)


	//   ....[0]....
.L_18:
        /*006c*/ 	.word	0x00000070


	//   ....[1]....
        /*0070*/ 	.word	0x00000170


	//   ....[2]....
        /*0074*/ 	.word	0x000001d0


	//----- nvinfo : EIATTR_CBANK_PARAM_SIZE
	.align		4
.L_19:
        /*0078*/ 	.byte	0x03, 0x19
        /*007a*/ 	.short	0x0020


	//----- nvinfo : EIATTR_PARAM_CBANK
	.align		4
        /*007c*/ 	.byte	0x04, 0x0a
        /*007e*/ 	.short	(.L_21 - .L_20)
	.align		4
.L_20:
        /*0080*/ 	.word	index@(.nv.constant0._Z17huber_loss_kernelPKfS0_Pfif)
        /*0084*/ 	.short	0x0380
        /*0086*/ 	.short	0x0020


	//----- nvinfo : EIATTR_SW_WAR
	.align		4
.L_21:
        /*0088*/ 	.byte	0x04, 0x36
        /*008a*/ 	.short	(.L_23 - .L_22)
.L_22:
        /*008c*/ 	.word	0x00000008
.L_23:


//--------------------- .nv.callgraph             --------------------------
	.section	.nv.callgraph,"",@"SHT_CUDA_CALLGRAPH"
	.align	4
	.sectionentsize	8
	.align		4
        /*0000*/ 	.word	0x00000000
	.align		4
        /*0004*/ 	.word	0xffffffff
	.align		4
        /*0008*/ 	.word	0x00000000
	.align		4
        /*000c*/ 	.word	0xfffffffe
	.align		4
        /*0010*/ 	.word	0x00000000
	.align		4
        /*0014*/ 	.word	0xfffffffd
	.align		4
        /*0018*/ 	.word	0x00000000
	.align		4
        /*001c*/ 	.word	0xfffffffc


//--------------------- .text._Z17huber_loss_kernelPKfS0_Pfif --------------------------
	.section	.text._Z17huber_loss_kernelPKfS0_Pfif,"ax",@progbits
	.align	128
        .global         _Z17huber_loss_kernelPKfS0_Pfif
        .type           _Z17huber_loss_kernelPKfS0_Pfif,@function
        .size           _Z17huber_loss_kernelPKfS0_Pfif,(.L_x_1 - _Z17huber_loss_kernelPKfS0_Pfif)
        .other          _Z17huber_loss_kernelPKfS0_Pfif,@"STO_CUDA_ENTRY STV_DEFAULT"
_Z17huber_loss_kernelPKfS0_Pfif:
.text._Z17huber_loss_kernelPKfS0_Pfif:
[----:B------:R-:W-:Y:S01]  /*0000*/  LDC R1, c[0x0][0x37c] ;  /* 0x0000df00ff017b82 */ /* 0x000fe20000000800 */
[----:B------:R-:W0:Y:S07]  /*0010*/  S2R R0, SR_TID.X ;  /* 0x0000000000007919 */ /* 0x000e2e0000002100 */
[----:B------:R-:W0:Y:S01]  /*0020*/  S2UR UR4, SR_CTAID.X ;  /* 0x00000000000479c3 */ /* 0x000e220000002500 */
[----:B------:R-:W1:Y:S07]  /*0030*/  LDCU UR5, c[0x0][0x398] ;  /* 0x00007300ff0577ac */ /* 0x000e6e0008000800 */
[----:B------:R-:W0:Y:S02]  /*0040*/  LDC R9, c[0x0][0x360] ;  /* 0x0000d800ff097b82 */ /* 0x000e240000000800 */
[----:B0-----:R-:W-:-:S05]  /*0050*/  IMAD R9, R9, UR4, R0 ;  /* 0x0000000409097c24 */ /* 0x001fca000f8e0200 */
[----:B-1----:R-:W-:-:S13]  /*0060*/  ISETP.GE.AND P0, PT, R9, UR5, PT ;  /* 0x0000000509007c0c */ /* 0x002fda000bf06270 */
[----:B------:R-:W-:Y:S05]  /*0070*/  @P0 EXIT ;  /* 0x000000000000094d */ /* 0x000fea0003800000 */
[----:B------:R-:W0:Y:S01]  /*0080*/  LDC.64 R2, c[0x0][0x380] ;  /* 0x0000e000ff027b82 */ /* 0x000e220000000a00 */
[----:B------:R-:W1:Y:S07]  /*0090*/  LDCU.64 UR4, c[0x0][0x358] ;  /* 0x00006b00ff0477ac */ /* 0x000e6e0008000a00 */
[----:B------:R-:W2:Y:S08]  /*00a0*/  LDC.64 R4, c[0x0][0x388] ;  /* 0x0000e200ff047b82 */ /* 0x000eb00000000a00 */
[----:B------:R-:W3:Y:S01]  /*00b0*/  LDC R13, c[0x0][0x39c] ;  /* 0x0000e700ff0d7b82 */ /* 0x000ee20000000800 */
[----:B0-----:R-:W-:-:S06]  /*00c0*/  IMAD.WIDE R2, R9, 0x4, R2 ;  /* 0x0000000409027825 */ /* 0x001fcc00078e0202 */
[----:B-1----:R-:W4:Y:S01]  /*00d0*/  LDG.E R2, desc[UR4][R2.64] ;  /* 0x0000000402027981 */ /* 0x002f22000c1e1900 */
[----:B--2---:R-:W-:-:S06]  /*00e0*/  IMAD.WIDE R4, R9, 0x4, R4 ;  /* 0x0000000409047825 */ /* 0x004fcc00078e0204 */
[----:B------:R-:W4:Y:S02]  /*00f0*/  LDG.E R5, desc[UR4][R4.64] ;  /* 0x0000000404057981 */ /* 0x000f24000c1e1900 */
[----:B----4-:R-:W-:-:S05]  /*0100*/  FADD R0, R2, -R5 ;  /* 0x8000000502007221 */ /* 0x010fca0000000000 */
[----:B---3--:R-:W-:-:S13]  /*0110*/  FSETP.GTU.AND P0, PT, |R0|, R13, PT ;  /* 0x0000000d0000720b */ /* 0x008fda0003f0c200 */
[----:B------:R-:W0:Y:S01]  /*0120*/  @!P0 LDC.64 R6, c[0x0][0x390] ;  /* 0x0000e400ff068b82 */ /* 0x000e220000000a00 */
[----:B------:R-:W-:-:S04]  /*0130*/  @!P0 FMUL R11, R0, 0.5 ;  /* 0x3f000000000b8820 */ /* 0x000fc80000400000 */
[----:B------:R-:W-:Y:S01]  /*0140*/  @!P0 FMUL R11, R0, R11 ;  /* 0x0000000b000b8220 */ /* 0x000fe20000400000 */
[----:B0-----:R-:W-:-:S05]  /*0150*/  @!P0 IMAD.WIDE R6, R9, 0x4, R6 ;  /* 0x0000000409068825 */ /* 0x001fca00078e0206 */
[----:B------:R0:W-:Y:S01]  /*0160*/  @!P0 STG.E desc[UR4][R6.64], R11 ;  /* 0x0000000b06008986 */ /* 0x0001e2000c101904 */
[----:B------:R-:W-:Y:S05]  /*0170*/  @!P0 EXIT ;  /* 0x000000000000894d */ /* 0x000fea0003800000 */
[----:B------:R-:W1:Y:S01]  /*0180*/  LDC.64 R2, c[0x0][0x390] ;  /* 0x0000e400ff027b82 */ /* 0x000e620000000a00 */
[----:B------:R-:W-:-:S04]  /*0190*/  FFMA R0, R13, -0.5, |R0| ;  /* 0xbf0000000d007823 */ /* 0x000fc80000000400 */
[----:B------:R-:W-:Y:S01]  /*01a0*/  FMUL R5, R0, R13 ;  /* 0x0000000d00057220 */ /* 0x000fe20000400000 */
[----:B-1----:R-:W-:-:S05]  /*01b0*/  IMAD.WIDE R2, R9, 0x4, R2 ;  /* 0x0000000409027825 */ /* 0x002fca00078e0202 */
[----:B------:R-:W-:Y:S01]  /*01c0*/  STG.E desc[UR4][R2.64], R5 ;  /* 0x0000000502007986 */ /* 0x000fe2000c101904 */
[----:B------:R-:W-:Y:S05]  /*01d0*/  EXIT ;  /* 0x000000000000794d */ /* 0x000fea0003800000 */
.L_x_0:
[----:B------:R-:W-:-:S00]  /*01e0*/  BRA `(.L_x_0) ;  /* 0xfffffffc00fc7947 */ /* 0x000fc0000383ffff */
[----:B------:R-:W-:-:S00]  /*01f0*/  NOP ;  /* 0x0000000000007918 */ /* 0x000fc00000000000 */
        /* <DEDUP_REMOVED lines=8> */
.L_x_1:


//--------------------- .nv.shared.reserved.0     --------------------------
	.section	.nv.shared.reserved.0,"aw",@nobits
	.weak		__nv_reservedSMEM_offset_0_alias
	.size		__nv_reservedSMEM_offset_0_alias, 0, 64
	.other		__nv_reservedSMEM_offset_0_alias,@"STO_CUDA_RESERVED_SHARED STV_DEFAULT"
__nv_reservedSMEM_offset_0_alias:
	.zero		0
	.zero		64


//--------------------- .nv.constant0._Z17huber_loss_kernelPKfS0_Pfif --------------------------
	.section	.nv.constant0._Z17huber_loss_kernelPKfS0_Pfif,"a",@progbits
	.sectionflags	@""
	.align	4
.nv.constant0._Z17huber_loss_kernelPKfS0_Pfif:
	.zero		928


//--------------------- SYMBOLS --------------------------

	.type		.nv.reservedSmem.offset0,@object
	.size		.nv.reservedSmem.offset0,0x4
